//
// Generated by NVIDIA NVVM Compiler
//
// Compiler Build ID: CL-36424714
// Cuda compilation tools, release 13.0, V13.0.88
// Based on NVVM 20.0.0
//

.version 9.0
.target sm_100
.address_size 64

	// .globl	_Z13basicIndexingPfS_i

.visible .entry _Z13basicIndexingPfS_i(
	.param .u64 .ptr .align 1 _Z13basicIndexingPfS_i_param_0,
	.param .u64 .ptr .align 1 _Z13basicIndexingPfS_i_param_1,
	.param .u32 _Z13basicIndexingPfS_i_param_2
)
{
	.reg .pred 	%p<2>;
	.reg .b32 	%r<6>;
	.reg .b32 	%f<3>;
	.reg .b64 	%rd<8>;

	ld.param.u64 	%rd1, [_Z13basicIndexingPfS_i_param_0];
	ld.param.u64 	%rd2, [_Z13basicIndexingPfS_i_param_1];
	ld.param.u32 	%r2, [_Z13basicIndexingPfS_i_param_2];
	mov.u32 	%r3, %ctaid.x;
	mov.u32 	%r4, %ntid.x;
	mov.u32 	%r5, %tid.x;
	mad.lo.s32 	%r1, %r3, %r4, %r5;
	setp.ge.s32 	%p1, %r1, %r2;
	@%p1 bra 	$L__BB0_2;
	cvta.to.global.u64 	%rd3, %rd1;
	cvta.to.global.u64 	%rd4, %rd2;
	mul.wide.s32 	%rd5, %r1, 4;
	add.s64 	%rd6, %rd3, %rd5;
	ld.global.f32 	%f1, [%rd6];
	add.f32 	%f2, %f1, %f1;
	add.s64 	%rd7, %rd4, %rd5;
	st.global.f32 	[%rd7], %f2;
$L__BB0_2:
	ret;

}
	// .globl	_Z18gridStrideIndexingPfS_i
.visible .entry _Z18gridStrideIndexingPfS_i(
	.param .u64 .ptr .align 1 _Z18gridStrideIndexingPfS_i_param_0,
	.param .u64 .ptr .align 1 _Z18gridStrideIndexingPfS_i_param_1,
	.param .u32 _Z18gridStrideIndexingPfS_i_param_2
)
{
	.reg .pred 	%p<7>;
	.reg .b32 	%r<31>;
	.reg .b32 	%f<11>;
	.reg .b64 	%rd<18>;

	ld.param.u64 	%rd3, [_Z18gridStrideIndexingPfS_i_param_0];
	ld.param.u64 	%rd4, [_Z18gridStrideIndexingPfS_i_param_1];
	ld.param.u32 	%r12, [_Z18gridStrideIndexingPfS_i_param_2];
	cvta.to.global.u64 	%rd1, %rd4;
	cvta.to.global.u64 	%rd2, %rd3;
	mov.u32 	%r13, %ctaid.x;
	mov.u32 	%r14, %ntid.x;
	mov.u32 	%r15, %tid.x;
	mad.lo.s32 	%r29, %r13, %r14, %r15;
	mov.u32 	%r16, %nctaid.x;
	mul.lo.s32 	%r2, %r14, %r16;
	setp.ge.s32 	%p1, %r29, %r12;
	@%p1 bra 	$L__BB1_7;
	add.s32 	%r17, %r29, %r2;
	max.s32 	%r18, %r12, %r17;
	setp.lt.s32 	%p2, %r17, %r12;
	selp.u32 	%r19, 1, 0, %p2;
	add.s32 	%r20, %r17, %r19;
	sub.s32 	%r21, %r18, %r20;
	div.u32 	%r22, %r21, %r2;
	add.s32 	%r3, %r22, %r19;
	and.b32  	%r23, %r3, 3;
	setp.eq.s32 	%p3, %r23, 3;
	@%p3 bra 	$L__BB1_4;
	add.s32 	%r24, %r3, 1;
	and.b32  	%r25, %r24, 3;
	neg.s32 	%r27, %r25;
$L__BB1_3:
	.pragma "nounroll";
	mul.wide.s32 	%rd5, %r29, 4;
	add.s64 	%rd6, %rd1, %rd5;
	add.s64 	%rd7, %rd2, %rd5;
	ld.global.f32 	%f1, [%rd7];
	add.f32 	%f2, %f1, %f1;
	st.global.f32 	[%rd6], %f2;
	add.s32 	%r29, %r29, %r2;
	add.s32 	%r27, %r27, 1;
	setp.ne.s32 	%p4, %r27, 0;
	@%p4 bra 	$L__BB1_3;
$L__BB1_4:
	setp.lt.u32 	%p5, %r3, 3;
	@%p5 bra 	$L__BB1_7;
	mul.wide.s32 	%rd11, %r2, 4;
	shl.b32 	%r26, %r2, 2;
$L__BB1_6:
	mul.wide.s32 	%rd8, %r29, 4;
	add.s64 	%rd9, %rd2, %rd8;
	ld.global.f32 	%f3, [%rd9];
	add.f32 	%f4, %f3, %f3;
	add.s64 	%rd10, %rd1, %rd8;
	st.global.f32 	[%rd10], %f4;
	add.s64 	%rd12, %rd9, %rd11;
	ld.global.f32 	%f5, [%rd12];
	add.f32 	%f6, %f5, %f5;
	add.s64 	%rd13, %rd10, %rd11;
	st.global.f32 	[%rd13], %f6;
	add.s64 	%rd14, %rd12, %rd11;
	ld.global.f32 	%f7, [%rd14];
	add.f32 	%f8, %f7, %f7;
	add.s64 	%rd15, %rd13, %rd11;
	st.global.f32 	[%rd15], %f8;
	add.s64 	%rd16, %rd14, %rd11;
	ld.global.f32 	%f9, [%rd16];
	add.f32 	%f10, %f9, %f9;
	add.s64 	%rd17, %rd15, %rd11;
	st.global.f32 	[%rd17], %f10;
	add.s32 	%r29, %r26, %r29;
	setp.lt.s32 	%p6, %r29, %r12;
	@%p6 bra 	$L__BB1_6;
$L__BB1_7:
	ret;

}
	// .globl	_Z10indexing2DPfS_ii
.visible .entry _Z10indexing2DPfS_ii(
	.param .u64 .ptr .align 1 _Z10indexing2DPfS_ii_param_0,
	.param .u64 .ptr .align 1 _Z10indexing2DPfS_ii_param_1,
	.param .u32 _Z10indexing2DPfS_ii_param_2,
	.param .u32 _Z10indexing2DPfS_ii_param_3
)
{
	.reg .pred 	%p<4>;
	.reg .b32 	%r<12>;
	.reg .b32 	%f<3>;
	.reg .b64 	%rd<8>;

	ld.param.u64 	%rd1, [_Z10indexing2DPfS_ii_param_0];
	ld.param.u64 	%rd2, [_Z10indexing2DPfS_ii_param_1];
	ld.param.u32 	%r3, [_Z10indexing2DPfS_ii_param_2];
	ld.param.u32 	%r4, [_Z10indexing2DPfS_ii_param_3];
	mov.u32 	%r5, %ctaid.x;
	mov.u32 	%r6, %ntid.x;
	mov.u32 	%r7, %tid.x;
	mad.lo.s32 	%r1, %r5, %r6, %r7;
	mov.u32 	%r8, %ctaid.y;
	mov.u32 	%r9, %ntid.y;
	mov.u32 	%r10, %tid.y;
	mad.lo.s32 	%r2, %r8, %r9, %r10;
	setp.ge.s32 	%p1, %r2, %r4;
	setp.ge.s32 	%p2, %r1, %r3;
	or.pred  	%p3, %p2, %p1;
	@%p3 bra 	$L__BB2_2;
	cvta.to.global.u64 	%rd3, %rd1;
	cvta.to.global.u64 	%rd4, %rd2;
	mad.lo.s32 	%r11, %r3, %r2, %r1;
	mul.wide.s32 	%rd5, %r11, 4;
	add.s64 	%rd6, %rd3, %rd5;
	ld.global.f32 	%f1, [%rd6];
	add.f32 	%f2, %f1, %f1;
	add.s64 	%rd7, %rd4, %rd5;
	st.global.f32 	[%rd7], %f2;
$L__BB2_2:
	ret;

}


// ===== COMPILED SASS (sm_100) =====

	.target	sm_100

	.elftype	@"ET_EXEC"


//--------------------- .note.nv.tkinfo           --------------------------
	.section	.note.nv.tkinfo,"",@"SHT_NOTE"
	.sectionflags	@"SHF_NOTE_NV_TKINFO"
	.tkinfo
        /*0018*/ 	.word	0x00000002
        /*0030*/ 	.string	""
        /*0030*/ 	.string	"ptxas"
        /*0030*/ 	.string	"Cuda compilation tools, release 13.0, V13.0.88"
        /*0030*/ 	.string	"Build cuda_13.0.r13.0/compiler.36424714_0"
        /*0030*/ 	.string	"-arch sm_100 -m 64 "



//--------------------- .note.nv.cuinfo           --------------------------
	.section	.note.nv.cuinfo,"",@"SHT_NOTE"
	.sectionflags	@"SHF_NOTE_NV_CUINFO"
        /*0018*/ 	.short	0x0002
        /*001a*/ 	.short	0x0064
        /*001c*/ 	.short	0x0082
	.zero		2


//--------------------- .nv.info                  --------------------------
	.section	.nv.info,"",@"SHT_CUDA_INFO"
	.align	4


	//----- nvinfo : EIATTR_REGCOUNT
	.align		4
        /*0000*/ 	.byte	0x04, 0x2f
        /*0002*/ 	.short	(.L_1 - .L_0)
	.align		4
.L_0:
        /*0004*/ 	.word	index@(_Z13basicIndexingPfS_i)
        /*0008*/ 	.word	0x0000000a


	//----- nvinfo : EIATTR_FRAME_SIZE
	.align		4
.L_1:
        /*000c*/ 	.byte	0x04, 0x11
        /*000e*/ 	.short	(.L_3 - .L_2)
	.align		4
.L_2:
        /*0010*/ 	.word	index@(_Z13basicIndexingPfS_i)
        /*0014*/ 	.word	0x00000000


	//----- nvinfo : EIATTR_REGCOUNT
	.align		4
.L_3:
        /*0018*/ 	.byte	0x04, 0x2f
        /*001a*/ 	.short	(.L_5 - .L_4)
	.align		4
.L_4:
        /*001c*/ 	.word	index@(_Z18gridStrideIndexingPfS_i)
        /*0020*/ 	.word	0x0000001c


	//----- nvinfo : EIATTR_FRAME_SIZE
	.align		4
.L_5:
        /*0024*/ 	.byte	0x04, 0x11
        /*0026*/ 	.short	(.L_7 - .L_6)
	.align		4
.L_6:
        /*0028*/ 	.word	index@(_Z18gridStrideIndexingPfS_i)
        /*002c*/ 	.word	0x00000000


	//----- nvinfo : EIATTR_REGCOUNT
	.align		4
.L_7:
        /*0030*/ 	.byte	0x04, 0x2f
        /*0032*/ 	.short	(.L_9 - .L_8)
	.align		4
.L_8:
        /*0034*/ 	.word	index@(_Z10indexing2DPfS_ii)
        /*0038*/ 	.word	0x0000000a


	//----- nvinfo : EIATTR_FRAME_SIZE
	.align		4
.L_9:
        /*003c*/ 	.byte	0x04, 0x11
        /*003e*/ 	.short	(.L_11 - .L_10)
	.align		4
.L_10:
        /*0040*/ 	.word	index@(_Z10indexing2DPfS_ii)
        /*0044*/ 	.word	0x00000000


	//----- nvinfo : EIATTR_MIN_STACK_SIZE
	.align		4
.L_11:
        /*0048*/ 	.byte	0x04, 0x12
        /*004a*/ 	.short	(.L_13 - .L_12)
	.align		4
.L_12:
        /*004c*/ 	.word	index@(_Z10indexing2DPfS_ii)
        /*0050*/ 	.word	0x00000000


	//----- nvinfo : EIATTR_MIN_STACK_SIZE
	.align		4
.L_13:
        /*0054*/ 	.byte	0x04, 0x12
        /*0056*/ 	.short	(.L_15 - .L_14)
	.align		4
.L_14:
        /*0058*/ 	.word	index@(_Z18gridStrideIndexingPfS_i)
        /*005c*/ 	.word	0x00000000


	//----- nvinfo : EIATTR_MIN_STACK_SIZE
	.align		4
.L_15:
        /*0060*/ 	.byte	0x04, 0x12
        /*0062*/ 	.short	(.L_17 - .L_16)
	.align		4
.L_16:
        /*0064*/ 	.word	index@(_Z13basicIndexingPfS_i)
        /*0068*/ 	.word	0x00000000
.L_17:


//--------------------- .nv.compat                --------------------------
	.section	.nv.compat,"",@"SHT_CUDA_COMPAT_INFO"
	.align	4
        /*0000*/ 	.byte	0x02, 0x09, 0x00, 0x00, 0x02, 0x02, 0x01, 0x00, 0x02, 0x05, 0x05, 0x00, 0x03, 0x07, 0x01, 0x01
        /*0010*/ 	.byte	0x02, 0x03, 0x00, 0x00, 0x02, 0x06, 0x01, 0x00, 0x04, 0x0b, 0x08, 0x00, 0x09, 0x00, 0x00, 0x00
        /*0020*/ 	.byte	0x00, 0x00, 0x00, 0x00


//--------------------- .nv.info._Z10indexing2DPfS_ii --------------------------
	.section	.nv.info._Z10indexing2DPfS_ii,"",@"SHT_CUDA_INFO"
	.sectionflags	@""
	.align	4


	//----- nvinfo : EIATTR_CUDA_API_VERSION
	.align		4
        /*0000*/ 	.byte	0x04, 0x37
        /*0002*/ 	.short	(.L_19 - .L_18)
.L_18:
        /*0004*/ 	.word	0x00000082


	//----- nvinfo : EIATTR_KPARAM_INFO
	.align		4
.L_19:
        /*0008*/ 	.byte	0x04, 0x17
        /*000a*/ 	.short	(.L_21 - .L_20)
.L_20:
        /*000c*/ 	.word	0x00000000
        /*0010*/ 	.short	0x0003
        /*0012*/ 	.short	0x0014
        /*0014*/ 	.byte	0x00, 0xf0, 0x11, 0x00


	//----- nvinfo : EIATTR_KPARAM_INFO
	.align		4
.L_21:
        /*0018*/ 	.byte	0x04, 0x17
        /*001a*/ 	.short	(.L_23 - .L_22)
.L_22:
        /*001c*/ 	.word	0x00000000
        /*0020*/ 	.short	0x0002
        /*0022*/ 	.short	0x0010
        /*0024*/ 	.byte	0x00, 0xf0, 0x11, 0x00


	//----- nvinfo : EIATTR_KPARAM_INFO
	.align		4
.L_23:
        /*0028*/ 	.byte	0x04, 0x17
        /*002a*/ 	.short	(.L_25 - .L_24)
.L_24:
        /*002c*/ 	.word	0x00000000
        /*0030*/ 	.short	0x0001
        /*0032*/ 	.short	0x0008
        /*0034*/ 	.byte	0x00, 0xf5, 0x21, 0x00


	//----- nvinfo : EIATTR_KPARAM_INFO
	.align		4
.L_25:
        /*0038*/ 	.byte	0x04, 0x17
        /*003a*/ 	.short	(.L_27 - .L_26)
.L_26:
        /*003c*/ 	.word	0x00000000
        /*0040*/ 	.short	0x0000
        /*0042*/ 	.short	0x0000
        /*0044*/ 	.byte	0x00, 0xf5, 0x21, 0x00


	//----- nvinfo : EIATTR_SPARSE_MMA_MASK
	.align		4
.L_27:
        /*0048*/ 	.byte	0x03, 0x50
        /*004a*/ 	.short	0x0000


	//----- nvinfo : EIATTR_MAXREG_COUNT
	.align		4
        /*004c*/ 	.byte	0x03, 0x1b
        /*004e*/ 	.short	0x00ff


	//----- nvinfo : EIATTR_MERCURY_ISA_VERSION
	.align		4
        /*0050*/ 	.byte	0x03, 0x5f
        /*0052*/ 	.short	0x0101


	//----- nvinfo : EIATTR_VRC_CTA_INIT_COUNT
	.align		4
        /*0054*/ 	.byte	0x02, 0x4a
	.zero		1
	.zero		1


	//----- nvinfo : EIATTR_EXIT_INSTR_OFFSETS
	.align		4
        /*0058*/ 	.byte	0x04, 0x1c
        /*005a*/ 	.short	(.L_29 - .L_28)


	//   ....[0]....
.L_28:
        /*005c*/ 	.word	0x000000c0


	//   ....[1]....
        /*0060*/ 	.word	0x00000160


	//----- nvinfo : EIATTR_CBANK_PARAM_SIZE
	.align		4
.L_29:
        /*0064*/ 	.byte	0x03, 0x19
        /*0066*/ 	.short	0x0018


	//----- nvinfo : EIATTR_PARAM_CBANK
	.align		4
        /*0068*/ 	.byte	0x04, 0x0a
        /*006a*/ 	.short	(.L_31 - .L_30)
	.align		4
.L_30:
        /*006c*/ 	.word	index@(.nv.constant0._Z10indexing2DPfS_ii)
        /*0070*/ 	.short	0x0380
        /*0072*/ 	.short	0x0018


	//----- nvinfo : EIATTR_SW_WAR
	.align		4
.L_31:
        /*0074*/ 	.byte	0x04, 0x36
        /*0076*/ 	.short	(.L_33 - .L_32)
.L_32:
        /*0078*/ 	.word	0x00000008
.L_33:


//--------------------- .nv.info._Z18gridStrideIndexingPfS_i --------------------------
	.section	.nv.info._Z18gridStrideIndexingPfS_i,"",@"SHT_CUDA_INFO"
	.sectionflags	@""
	.align	4


	//----- nvinfo : EIATTR_CUDA_API_VERSION
	.align		4
        /*0000*/ 	.byte	0x04, 0x37
        /*0002*/ 	.short	(.L_35 - .L_34)
.L_34:
        /*0004*/ 	.word	0x00000082


	//----- nvinfo : EIATTR_KPARAM_INFO
	.align		4
.L_35:
        /*0008*/ 	.byte	0x04, 0x17
        /*000a*/ 	.short	(.L_37 - .L_36)
.L_36:
        /*000c*/ 	.word	0x00000000
        /*0010*/ 	.short	0x0002
        /*0012*/ 	.short	0x0010
        /*0014*/ 	.byte	0x00, 0xf0, 0x11, 0x00


	//----- nvinfo : EIATTR_KPARAM_INFO
	.align		4
.L_37:
        /*0018*/ 	.byte	0x04, 0x17
        /*001a*/ 	.short	(.L_39 - .L_38)
.L_38:
        /*001c*/ 	.word	0x00000000
        /*0020*/ 	.short	0x0001
        /*0022*/ 	.short	0x0008
        /*0024*/ 	.byte	0x00, 0xf5, 0x21, 0x00


	//----- nvinfo : EIATTR_KPARAM_INFO
	.align		4
.L_39:
        /*0028*/ 	.byte	0x04, 0x17
        /*002a*/ 	.short	(.L_41 - .L_40)
.L_40:
        /*002c*/ 	.word	0x00000000
        /*0030*/ 	.short	0x0000
        /*0032*/ 	.short	0x0000
        /*0034*/ 	.byte	0x00, 0xf5, 0x21, 0x00


	//----- nvinfo : EIATTR_SPARSE_MMA_MASK
	.align		4
.L_41:
        /*0038*/ 	.byte	0x03, 0x50
        /*003a*/ 	.short	0x0000


	//----- nvinfo : EIATTR_MAXREG_COUNT
	.align		4
        /*003c*/ 	.byte	0x03, 0x1b
        /*003e*/ 	.short	0x00ff


	//----- nvinfo : EIATTR_MERCURY_ISA_VERSION
	.align		4
        /*0040*/ 	.byte	0x03, 0x5f
        /*0042*/ 	.short	0x0101


	//----- nvinfo : EIATTR_VRC_CTA_INIT_COUNT
	.align		4
        /*0044*/ 	.byte	0x02, 0x4a
	.zero		1
	.zero		1


	//----- nvinfo : EIATTR_EXIT_INSTR_OFFSETS
	.align		4
        /*0048*/ 	.byte	0x04, 0x1c
        /*004a*/ 	.short	(.L_43 - .L_42)


	//   ....[0]....
.L_42:
        /*004c*/ 	.word	0x00000090


	//   ....[1]....
        /*0050*/ 	.word	0x00000390


	//   ....[2]....
        /*0054*/ 	.word	0x00000510


	//----- nvinfo : EIATTR_CRS_STACK_SIZE
	.align		4
.L_43:
        /*0058*/ 	.byte	0x04, 0x1e
        /*005a*/ 	.short	(.L_45 - .L_44)
.L_44:
        /*005c*/ 	.word	0x00000000


	//----- nvinfo : EIATTR_CBANK_PARAM_SIZE
	.align		4
.L_45:
        /*0060*/ 	.byte	0x03, 0x19
        /*0062*/ 	.short	0x0014


	//----- nvinfo : EIATTR_PARAM_CBANK
	.align		4
        /*0064*/ 	.byte	0x04, 0x0a
        /*0066*/ 	.short	(.L_47 - .L_46)
	.align		4
.L_46:
        /*0068*/ 	.word	index@(.nv.constant0._Z18gridStrideIndexingPfS_i)
        /*006c*/ 	.short	0x0380
        /*006e*/ 	.short	0x0014


	//----- nvinfo : EIATTR_SW_WAR
	.align		4
.L_47:
        /*0070*/ 	.byte	0x04, 0x36
        /*0072*/ 	.short	(.L_49 - .L_48)
.L_48:
        /*0074*/ 	.word	0x00000008
.L_49:


//--------------------- .nv.info._Z13basicIndexingPfS_i --------------------------
	.section	.nv.info._Z13basicIndexingPfS_i,"",@"SHT_CUDA_INFO"
	.sectionflags	@""
	.align	4


	//----- nvinfo : EIATTR_CUDA_API_VERSION
	.align		4
        /*0000*/ 	.byte	0x04, 0x37
        /*0002*/ 	.short	(.L_51 - .L_50)
.L_50:
        /*0004*/ 	.word	0x00000082


	//----- nvinfo : EIATTR_KPARAM_INFO
	.align		4
.L_51:
        /*0008*/ 	.byte	0x04, 0x17
        /*000a*/ 	.short	(.L_53 - .L_52)
.L_52:
        /*000c*/ 	.word	0x00000000
        /*0010*/ 	.short	0x0002
        /*0012*/ 	.short	0x0010
        /*0014*/ 	.byte	0x00, 0xf0, 0x11, 0x00


	//----- nvinfo : EIATTR_KPARAM_INFO
	.align		4
.L_53:
        /*0018*/ 	.byte	0x04, 0x17
        /*001a*/ 	.short	(.L_55 - .L_54)
.L_54:
        /*001c*/ 	.word	0x00000000
        /*0020*/ 	.short	0x0001
        /*0022*/ 	.short	0x0008
        /*0024*/ 	.byte	0x00, 0xf5, 0x21, 0x00


	//----- nvinfo : EIATTR_KPARAM_INFO
	.align		4
.L_55:
        /*0028*/ 	.byte	0x04, 0x17
        /*002a*/ 	.short	(.L_57 - .L_56)
.L_56:
        /*002c*/ 	.word	0x00000000
        /*0030*/ 	.short	0x0000
        /*0032*/ 	.short	0x0000
        /*0034*/ 	.byte	0x00, 0xf5, 0x21, 0x00


	//----- nvinfo : EIATTR_SPARSE_MMA_MASK
	.align		4
.L_57:
        /*0038*/ 	.byte	0x03, 0x50
        /*003a*/ 	.short	0x0000


	//----- nvinfo : EIATTR_MAXREG_COUNT
	.align		4
        /*003c*/ 	.byte	0x03, 0x1b
        /*003e*/ 	.short	0x00ff


	//----- nvinfo : EIATTR_MERCURY_ISA_VERSION
	.align		4
        /*0040*/ 	.byte	0x03, 0x5f
        /*0042*/ 	.short	0x0101


	//----- nvinfo : EIATTR_VRC_CTA_INIT_COUNT
	.align		4
        /*0044*/ 	.byte	0x02, 0x4a
	.zero		1
	.zero		1


	//----- nvinfo : EIATTR_EXIT_INSTR_OFFSETS
	.align		4
        /*0048*/ 	.byte	0x04, 0x1c
        /*004a*/ 	.short	(.L_59 - .L_58)


	//   ....[0]....
.L_58:
        /*004c*/ 	.word	0x00000070


	//   ....[1]....
        /*0050*/ 	.word	0x00000100


	//----- nvinfo : EIATTR_CBANK_PARAM_SIZE
	.align		4
.L_59:
        /*0054*/ 	.byte	0x03, 0x19
        /*0056*/ 	.short	0x0014


	//----- nvinfo : EIATTR_PARAM_CBANK
	.align		4
        /*0058*/ 	.byte	0x04, 0x0a
        /*005a*/ 	.short	(.L_61 - .L_60)
	.align		4
.L_60:
        /*005c*/ 	.word	index@(.nv.constant0._Z13basicIndexingPfS_i)
        /*0060*/ 	.short	0x0380
        /*0062*/ 	.short	0x0014


	//----- nvinfo : EIATTR_SW_WAR
	.align		4
.L_61:
        /*0064*/ 	.byte	0x04, 0x36
        /*0066*/ 	.short	(.L_63 - .L_62)
.L_62:
        /*0068*/ 	.word	0x00000008
.L_63:


//--------------------- .nv.callgraph             --------------------------
	.section	.nv.callgraph,"",@"SHT_CUDA_CALLGRAPH"
	.align	4
	.sectionentsize	8
	.align		4
        /*0000*/ 	.word	0x00000000
	.align		4
        /*0004*/ 	.word	0xffffffff
	.align		4
        /*0008*/ 	.word	0x00000000
	.align		4
        /*000c*/ 	.word	0xfffffffe
	.align		4
        /*0010*/ 	.word	0x00000000
	.align		4
        /*0014*/ 	.word	0xfffffffd
	.align		4
        /*0018*/ 	.word	0x00000000
	.align		4
        /*001c*/ 	.word	0xfffffffc


//--------------------- .text._Z10indexing2DPfS_ii --------------------------
	.section	.text._Z10indexing2DPfS_ii,"ax",@progbits
	.align	128
        .global         _Z10indexing2DPfS_ii
        .type           _Z10indexing2DPfS_ii,@function
        .size           _Z10indexing2DPfS_ii,(.L_x_7 - _Z10indexing2DPfS_ii)
        .other          _Z10indexing2DPfS_ii,@"STO_CUDA_ENTRY STV_DEFAULT"
_Z10indexing2DPfS_ii:
.text._Z10indexing2DPfS_ii:
[----:B------:R-:W-:Y:S01]  /*0000*/  LDC R1, c[0x0][0x37c] ;  /* 0x0000df00ff017b82 */ /* 0x000fe20000000800 */
[----:B------:R-:W0:Y:S07]  /*0010*/  S2R R2, SR_TID.Y ;  /* 0x0000000000027919 */ /* 0x000e2e0000002200 */
[----:B------:R-:W1:Y:S01]  /*0020*/  LDC R0, c[0x0][0x360] ;  /* 0x0000d800ff007b82 */ /* 0x000e620000000800 */
[----:B------:R-:W2:Y:S01]  /*0030*/  LDCU.64 UR6, c[0x0][0x390] ;  /* 0x00007200ff0677ac */ /* 0x000ea20008000a00 */
[----:B------:R-:W1:Y:S06]  /*0040*/  S2R R3, SR_TID.X ;  /* 0x0000000000037919 */ /* 0x000e6c0000002100 */
[----:B------:R-:W0:Y:S08]  /*0050*/  S2UR UR5, SR_CTAID.Y ;  /* 0x00000000000579c3 */ /* 0x000e300000002600 */
[----:B------:R-:W0:Y:S08]  /*0060*/  LDC R5, c[0x0][0x364] ;  /* 0x0000d900ff057b82 */ /* 0x000e300000000800 */
[----:B------:R-:W1:Y:S01]  /*0070*/  S2UR UR4, SR_CTAID.X ;  /* 0x00000000000479c3 */ /* 0x000e620000002500 */
[----:B0-----:R-:W-:-:S05]  /*0080*/  IMAD R5, R5, UR5, R2 ;  /* 0x0000000505057c24 */ /* 0x001fca000f8e0202 */
[----:B--2---:R-:W-:Y:S01]  /*0090*/  ISETP.GE.AND P0, PT, R5, UR7, PT ;  /* 0x0000000705007c0c */ /* 0x004fe2000bf06270 */
[----:B-1----:R-:W-:-:S05]  /*00a0*/  IMAD R0, R0, UR4, R3 ;  /* 0x0000000400007c24 */ /* 0x002fca000f8e0203 */
[----:B------:R-:W-:-:S13]  /*00b0*/  ISETP.GE.OR P0, PT, R0, UR6, P0 ;  /* 0x0000000600007c0c */ /* 0x000fda0008706670 */
[----:B------:R-:W-:Y:S05]  /*00c0*/  @P0 EXIT ;  /* 0x000000000000094d */ /* 0x000fea0003800000 */
[----:B------:R-:W0:Y:S01]  /*00d0*/  LDC.64 R2, c[0x0][0x380] ;  /* 0x0000e000ff027b82 */ /* 0x000e220000000a00 */
[----:B------:R-:W1:Y:S01]  /*00e0*/  LDCU.64 UR4, c[0x0][0x358] ;  /* 0x00006b00ff0477ac */ /* 0x000e620008000a00 */
[----:B------:R-:W-:-:S06]  /*00f0*/  IMAD R7, R5, UR6, R0 ;  /* 0x0000000605077c24 */ /* 0x000fcc000f8e0200 */
[----:B------:R-:W2:Y:S01]  /*0100*/  LDC.64 R4, c[0x0][0x388] ;  /* 0x0000e200ff047b82 */ /* 0x000ea20000000a00 */
[----:B0-----:R-:W-:-:S06]  /*0110*/  IMAD.WIDE R2, R7, 0x4, R2 ;  /* 0x0000000407027825 */ /* 0x001fcc00078e0202 */
[----:B-1----:R-:W3:Y:S01]  /*0120*/  LDG.E R2, desc[UR4][R2.64] ;  /* 0x0000000402027981 */ /* 0x002ee2000c1e1900 */
[----:B--2---:R-:W-:-:S04]  /*0130*/  IMAD.WIDE R4, R7, 0x4, R4 ;  /* 0x0000000407047825 */ /* 0x004fc800078e0204 */
[----:B---3--:R-:W-:-:S05]  /*0140*/  FADD R7, R2, R2 ;  /* 0x0000000202077221 */ /* 0x008fca0000000000 */
[----:B------:R-:W-:Y:S01]  /*0150*/  STG.E desc[UR4][R4.64], R7 ;  /* 0x0000000704007986 */ /* 0x000fe2000c101904 */
[----:B------:R-:W-:Y:S05]  /*0160*/  EXIT ;  /* 0x000000000000794d */ /* 0x000fea0003800000 */
.L_x_0:
[----:B------:R-:W-:-:S00]  /*0170*/  BRA `(.L_x_0) ;  /* 0xfffffffc00fc7947 */ /* 0x000fc0000383ffff */
[----:B------:R-:W-:-:S00]  /*0180*/  NOP ;  /* 0x0000000000007918 */ /* 0x000fc00000000000 */
[----:B------:R-:W-:-:S00]  /*0190*/  NOP ;  /* 0x0000000000007918 */ /* 0x000fc00000000000 */
[----:B------:R-:W-:-:S00]  /*01a0*/  NOP ;  /* 0x0000000000007918 */ /* 0x000fc00000000000 */
[----:B------:R-:W-:-:S00]  /*01b0*/  NOP ;  /* 0x0000000000007918 */ /* 0x000fc00000000000 */
[----:B------:R-:W-:-:S00]  /*01c0*/  NOP ;  /* 0x0000000000007918 */ /* 0x000fc00000000000 */
[----:B------:R-:W-:-:S00]  /*01d0*/  NOP ;  /* 0x0000000000007918 */ /* 0x000fc00000000000 */
[----:B------:R-:W-:-:S00]  /*01e0*/  NOP ;  /* 0x0000000000007918 */ /* 0x000fc00000000000 */
[----:B------:R-:W-:-:S00]  /*01f0*/  NOP ;  /* 0x0000000000007918 */ /* 0x000fc00000000000 */
.L_x_7:


//--------------------- .text._Z18gridStrideIndexingPfS_i --------------------------
	.section	.text._Z18gridStrideIndexingPfS_i,"ax",@progbits
	.align	128
        .global         _Z18gridStrideIndexingPfS_i
        .type           _Z18gridStrideIndexingPfS_i,@function
        .size           _Z18gridStrideIndexingPfS_i,(.L_x_8 - _Z18gridStrideIndexingPfS_i)
        .other          _Z18gridStrideIndexingPfS_i,@"STO_CUDA_ENTRY STV_DEFAULT"
_Z18gridStrideIndexingPfS_i:
.text._Z18gridStrideIndexingPfS_i:
[----:B------:R-:W-:Y:S01]  /*0000*/  LDC R1, c[0x0][0x37c] ;  /* 0x0000df00ff017b82 */ /* 0x000fe20000000800 */
[----:B------:R-:W0:Y:S07]  /*0010*/  S2R R7, SR_TID.X ;  /* 0x0000000000077919 */ /* 0x000e2e0000002100 */
[----:B------:R-:W0:Y:S01]  /*0020*/  S2UR UR4, SR_CTAID.X ;  /* 0x00000000000479c3 */ /* 0x000e220000002500 */
[----:B------:R-:W1:Y:S07]  /*0030*/  LDCU UR6, c[0x0][0x390] ;  /* 0x00007200ff0677ac */ /* 0x000e6e0008000800 */
[----:B------:R-:W0:Y:S01]  /*0040*/  LDC R0, c[0x0][0x360] ;  /* 0x0000d800ff007b82 */ /* 0x000e220000000800 */
[----:B------:R-:W2:Y:S01]  /*0050*/  LDCU UR5, c[0x0][0x370] ;  /* 0x00006e00ff0577ac */ /* 0x000ea20008000800 */
[----:B0-----:R-:W-:-:S02]  /*0060*/  IMAD R7, R0, UR4, R7 ;  /* 0x0000000400077c24 */ /* 0x001fc4000f8e0207 */
[----:B--2---:R-:W-:-:S03]  /*0070*/  IMAD R0, R0, UR5, RZ ;  /* 0x0000000500007c24 */ /* 0x004fc6000f8e02ff */
[----:B-1----:R-:W-:-:S13]  /*0080*/  ISETP.GE.AND P0, PT, R7, UR6, PT ;  /* 0x0000000607007c0c */ /* 0x002fda000bf06270 */
[----:B------:R-:W-:Y:S05]  /*0090*/  @P0 EXIT ;  /* 0x000000000000094d */ /* 0x000fea0003800000 */
[----:B------:R-:W0:Y:S01]  /*00a0*/  I2F.U32.RP R8, R0 ;  /* 0x0000000000087306 */ /* 0x000e220000209000 */
[C---:B------:R-:W-:Y:S01]  /*00b0*/  IMAD.IADD R4, R0.reuse, 0x1, R7 ;  /* 0x0000000100047824 */ /* 0x040fe200078e0207 */
[----:B------:R-:W-:Y:S01]  /*00c0*/  IADD3 R9, PT, PT, RZ, -R0, RZ ;  /* 0x80000000ff097210 */ /* 0x000fe20007ffe0ff */
[----:B------:R-:W1:Y:S01]  /*00d0*/  LDCU.64 UR4, c[0x0][0x358] ;  /* 0x00006b00ff0477ac */ /* 0x000e620008000a00 */
[----:B------:R-:W-:Y:S01]  /*00e0*/  ISETP.NE.U32.AND P2, PT, R0, RZ, PT ;  /* 0x000000ff0000720c */ /* 0x000fe20003f45070 */
[----:B------:R-:W-:Y:S01]  /*00f0*/  BSSY.RECONVERGENT B0, `(.L_x_1) ;  /* 0x0000029000007945 */ /* 0x000fe20003800200 */
[C---:B------:R-:W-:Y:S02]  /*0100*/  ISETP.GE.AND P0, PT, R4.reuse, UR6, PT ;  /* 0x0000000604007c0c */ /* 0x040fe4000bf06270 */
[----:B------:R-:W-:Y:S02]  /*0110*/  VIMNMX R5, PT, PT, R4, UR6, !PT ;  /* 0x0000000604057c48 */ /* 0x000fe4000ffe0100 */
[----:B------:R-:W-:-:S04]  /*0120*/  SEL R6, RZ, 0x1, P0 ;  /* 0x00000001ff067807 */ /* 0x000fc80000000000 */
[----:B------:R-:W-:Y:S01]  /*0130*/  IADD3 R5, PT, PT, R5, -R4, -R6 ;  /* 0x8000000405057210 */ /* 0x000fe20007ffe806 */
[----:B0-----:R-:W0:Y:S02]  /*0140*/  MUFU.RCP R8, R8 ;  /* 0x0000000800087308 */ /* 0x001e240000001000 */
[----:B0-----:R-:W-:-:S06]  /*0150*/  IADD3 R2, PT, PT, R8, 0xffffffe, RZ ;  /* 0x0ffffffe08027810 */ /* 0x001fcc0007ffe0ff */
[----:B------:R0:W2:Y:S02]  /*0160*/  F2I.FTZ.U32.TRUNC.NTZ R3, R2 ;  /* 0x0000000200037305 */ /* 0x0000a4000021f000 */
[----:B0-----:R-:W-:Y:S02]  /*0170*/  HFMA2 R2, -RZ, RZ, 0, 0 ;  /* 0x00000000ff027431 */ /* 0x001fe400000001ff */
[----:B--2---:R-:W-:-:S04]  /*0180*/  IMAD R9, R9, R3, RZ ;  /* 0x0000000309097224 */ /* 0x004fc800078e02ff */
[----:B------:R-:W-:-:S06]  /*0190*/  IMAD.HI.U32 R8, R3, R9, R2 ;  /* 0x0000000903087227 */ /* 0x000fcc00078e0002 */
[----:B------:R-:W-:-:S05]  /*01a0*/  IMAD.HI.U32 R9, R8, R5, RZ ;  /* 0x0000000508097227 */ /* 0x000fca00078e00ff */
[----:B------:R-:W-:-:S05]  /*01b0*/  IADD3 R2, PT, PT, -R9, RZ, RZ ;  /* 0x000000ff09027210 */ /* 0x000fca0007ffe1ff */
[----:B------:R-:W-:Y:S02]  /*01c0*/  IMAD R5, R0, R2, R5 ;  /* 0x0000000200057224 */ /* 0x000fe400078e0205 */
[----:B------:R-:W0:Y:S03]  /*01d0*/  LDC.64 R2, c[0x0][0x388] ;  /* 0x0000e200ff027b82 */ /* 0x000e260000000a00 */
[----:B------:R-:W-:-:S13]  /*01e0*/  ISETP.GE.U32.AND P0, PT, R5, R0, PT ;  /* 0x000000000500720c */ /* 0x000fda0003f06070 */
[----:B------:R-:W-:Y:S01]  /*01f0*/  @P0 IMAD.IADD R5, R5, 0x1, -R0 ;  /* 0x0000000105050824 */ /* 0x000fe200078e0a00 */
[----:B------:R-:W-:-:S04]  /*0200*/  @P0 IADD3 R9, PT, PT, R9, 0x1, RZ ;  /* 0x0000000109090810 */ /* 0x000fc80007ffe0ff */
[----:B------:R-:W-:Y:S02]  /*0210*/  ISETP.GE.U32.AND P1, PT, R5, R0, PT ;  /* 0x000000000500720c */ /* 0x000fe40003f26070 */
[----:B------:R-:W2:Y:S11]  /*0220*/  LDC.64 R4, c[0x0][0x380] ;  /* 0x0000e000ff047b82 */ /* 0x000eb60000000a00 */
[----:B------:R-:W-:-:S02]  /*0230*/  @P1 IADD3 R9, PT, PT, R9, 0x1, RZ ;  /* 0x0000000109091810 */ /* 0x000fc40007ffe0ff */
[----:B------:R-:W-:-:S05]  /*0240*/  @!P2 LOP3.LUT R9, RZ, R0, RZ, 0x33, !PT ;  /* 0x00000000ff09a212 */ /* 0x000fca00078e33ff */
[----:B------:R-:W-:-:S05]  /*0250*/  IMAD.IADD R6, R6, 0x1, R9 ;  /* 0x0000000106067824 */ /* 0x000fca00078e0209 */
[C---:B------:R-:W-:Y:S02]  /*0260*/  LOP3.LUT R8, R6.reuse, 0x3, RZ, 0xc0, !PT ;  /* 0x0000000306087812 */ /* 0x040fe400078ec0ff */
[----:B------:R-:W-:Y:S02]  /*0270*/  ISETP.GE.U32.AND P1, PT, R6, 0x3, PT ;  /* 0x000000030600780c */ /* 0x000fe40003f26070 */
[----:B------:R-:W-:-:S13]  /*0280*/  ISETP.NE.AND P0, PT, R8, 0x3, PT ;  /* 0x000000030800780c */ /* 0x000fda0003f05270 */
[----:B01----:R-:W-:Y:S05]  /*0290*/  @!P0 BRA `(.L_x_2) ;  /* 0x0000000000388947 */ /* 0x003fea0003800000 */
[----:B------:R-:W0:Y:S01]  /*02a0*/  LDC.64 R14, c[0x0][0x380] ;  /* 0x0000e000ff0e7b82 */ /* 0x000e220000000a00 */
[----:B------:R-:W-:-:S04]  /*02b0*/  IADD3 R6, PT, PT, R6, 0x1, RZ ;  /* 0x0000000106067810 */ /* 0x000fc80007ffe0ff */
[----:B------:R-:W-:-:S03]  /*02c0*/  LOP3.LUT R6, R6, 0x3, RZ, 0xc0, !PT ;  /* 0x0000000306067812 */ /* 0x000fc600078ec0ff */
[----:B------:R-:W1:Y:S01]  /*02d0*/  LDC.64 R12, c[0x0][0x388] ;  /* 0x0000e200ff0c7b82 */ /* 0x000e620000000a00 */
[----:B------:R-:W-:-:S07]  /*02e0*/  IADD3 R6, PT, PT, -R6, RZ, RZ ;  /* 0x000000ff06067210 */ /* 0x000fce0007ffe1ff */
.L_x_3:
[----:B0-----:R-:W-:-:S06]  /*02f0*/  IMAD.WIDE R10, R7, 0x4, R14 ;  /* 0x00000004070a7825 */ /* 0x001fcc00078e020e */
[----:B---3--:R-:W3:Y:S01]  /*0300*/  LDG.E R10, desc[UR4][R10.64] ;  /* 0x000000040a0a7981 */ /* 0x008ee2000c1e1900 */
[----:B-1----:R-:W-:Y:S01]  /*0310*/  IMAD.WIDE R8, R7, 0x4, R12 ;  /* 0x0000000407087825 */ /* 0x002fe200078e020c */
[----:B------:R-:W-:-:S03]  /*0320*/  IADD3 R7, PT, PT, R0, R7, RZ ;  /* 0x0000000700077210 */ /* 0x000fc60007ffe0ff */
[----:B------:R-:W-:-:S05]  /*0330*/  VIADD R6, R6, 0x1 ;  /* 0x0000000106067836 */ /* 0x000fca0000000000 */
[----:B------:R-:W-:Y:S01]  /*0340*/  ISETP.NE.AND P0, PT, R6, RZ, PT ;  /* 0x000000ff0600720c */ /* 0x000fe20003f05270 */
[----:B---3--:R-:W-:-:S05]  /*0350*/  FADD R17, R10, R10 ;  /* 0x0000000a0a117221 */ /* 0x008fca0000000000 */
[----:B------:R3:W-:Y:S07]  /*0360*/  STG.E desc[UR4][R8.64], R17 ;  /* 0x0000001108007986 */ /* 0x0007ee000c101904 */
[----:B------:R-:W-:Y:S05]  /*0370*/  @P0 BRA `(.L_x_3) ;  /* 0xfffffffc00dc0947 */ /* 0x000fea000383ffff */
.L_x_2:
[----:B------:R-:W-:Y:S05]  /*0380*/  BSYNC.RECONVERGENT B0 ;  /* 0x0000000000007941 */ /* 0x000fea0003800200 */
.L_x_1:
[----:B------:R-:W-:Y:S05]  /*0390*/  @!P1 EXIT ;  /* 0x000000000000994d */ /* 0x000fea0003800000 */
.L_x_4:
[----:B-12---:R-:W-:-:S05]  /*03a0*/  IMAD.WIDE R14, R7, 0x4, R4 ;  /* 0x00000004070e7825 */ /* 0x006fca00078e0204 */
[----:B------:R-:W2:Y:S01]  /*03b0*/  LDG.E R6, desc[UR4][R14.64] ;  /* 0x000000040e067981 */ /* 0x000ea2000c1e1900 */
[----:B------:R-:W-:-:S04]  /*03c0*/  IMAD.WIDE R18, R7, 0x4, R2 ;  /* 0x0000000407127825 */ /* 0x000fc800078e0202 */
[----:B---3--:R-:W-:-:S04]  /*03d0*/  IMAD.WIDE R8, R0, 0x4, R14 ;  /* 0x0000000400087825 */ /* 0x008fc800078e020e */
[----:B--2---:R-:W-:-:S05]  /*03e0*/  FADD R21, R6, R6 ;  /* 0x0000000606157221 */ /* 0x004fca0000000000 */
[----:B------:R0:W-:Y:S04]  /*03f0*/  STG.E desc[UR4][R18.64], R21 ;  /* 0x0000001512007986 */ /* 0x0001e8000c101904 */
[----:B------:R-:W2:Y:S01]  /*0400*/  LDG.E R6, desc[UR4][R8.64] ;  /* 0x0000000408067981 */ /* 0x000ea2000c1e1900 */
[----:B------:R-:W-:-:S04]  /*0410*/  IMAD.WIDE R10, R0, 0x4, R18 ;  /* 0x00000004000a7825 */ /* 0x000fc800078e0212 */
[----:B------:R-:W-:-:S04]  /*0420*/  IMAD.WIDE R12, R0, 0x4, R8 ;  /* 0x00000004000c7825 */ /* 0x000fc800078e0208 */
[----:B--2---:R-:W-:-:S05]  /*0430*/  FADD R23, R6, R6 ;  /* 0x0000000606177221 */ /* 0x004fca0000000000 */
[----:B------:R1:W-:Y:S04]  /*0440*/  STG.E desc[UR4][R10.64], R23 ;  /* 0x000000170a007986 */ /* 0x0003e8000c101904 */
[----:B------:R-:W2:Y:S01]  /*0450*/  LDG.E R6, desc[UR4][R12.64] ;  /* 0x000000040c067981 */ /* 0x000ea2000c1e1900 */
[----:B------:R-:W-:-:S04]  /*0460*/  IMAD.WIDE R14, R0, 0x4, R10 ;  /* 0x00000004000e7825 */ /* 0x000fc800078e020a */
[----:B------:R-:W-:-:S04]  /*0470*/  IMAD.WIDE R16, R0, 0x4, R12 ;  /* 0x0000000400107825 */ /* 0x000fc800078e020c */
[----:B--2---:R-:W-:-:S05]  /*0480*/  FADD R25, R6, R6 ;  /* 0x0000000606197221 */ /* 0x004fca0000000000 */
[----:B------:R1:W-:Y:S04]  /*0490*/  STG.E desc[UR4][R14.64], R25 ;  /* 0x000000190e007986 */ /* 0x0003e8000c101904 */
[----:B------:R-:W0:Y:S01]  /*04a0*/  LDG.E R16, desc[UR4][R16.64] ;  /* 0x0000000410107981 */ /* 0x000e22000c1e1900 */
[C---:B------:R-:W-:Y:S01]  /*04b0*/  IMAD.WIDE R8, R0.reuse, 0x4, R14 ;  /* 0x0000000400087825 */ /* 0x040fe200078e020e */
[----:B------:R-:W-:-:S04]  /*04c0*/  LEA R7, R0, R7, 0x2 ;  /* 0x0000000700077211 */ /* 0x000fc800078e10ff */
[----:B------:R-:W-:Y:S01]  /*04d0*/  ISETP.GE.AND P0, PT, R7, UR6, PT ;  /* 0x0000000607007c0c */ /* 0x000fe2000bf06270 */
[----:B0-----:R-:W-:-:S05]  /*04e0*/  FADD R19, R16, R16 ;  /* 0x0000001010137221 */ /* 0x001fca0000000000 */
[----:B------:R1:W-:Y:S07]  /*04f0*/  STG.E desc[UR4][R8.64], R19 ;  /* 0x0000001308007986 */ /* 0x0003ee000c101904 */
[----:B------:R-:W-:Y:S05]  /*0500*/  @!P0 BRA `(.L_x_4) ;  /* 0xfffffffc00a48947 */ /* 0x000fea000383ffff */
[----:B------:R-:W-:Y:S05]  /*0510*/  EXIT ;  /* 0x000000000000794d */ /* 0x000fea0003800000 */
.L_x_5:
        /* <DEDUP_REMOVED lines=14> */
.L_x_8:


//--------------------- .text._Z13basicIndexingPfS_i --------------------------
	.section	.text._Z13basicIndexingPfS_i,"ax",@progbits
	.align	128
        .global         _Z13basicIndexingPfS_i
        .type           _Z13basicIndexingPfS_i,@function
        .size           _Z13basicIndexingPfS_i,(.L_x_9 - _Z13basicIndexingPfS_i)
        .other          _Z13basicIndexingPfS_i,@"STO_CUDA_ENTRY STV_DEFAULT"
_Z13basicIndexingPfS_i:
.text._Z13basicIndexingPfS_i:
[----:B------:R-:W-:Y:S01]  /*0000*/  LDC R1, c[0x0][0x37c] ;  /* 0x0000df00ff017b82 */ /* 0x000fe20000000800 */
[----:B------:R-:W0:Y:S07]  /*0010*/  S2R R0, SR_TID.X ;  /* 0x0000000000007919 */ /* 0x000e2e0000002100 */
[----:B------:R-:W0:Y:S01]  /*0020*/  S2UR UR4, SR_CTAID.X ;  /* 0x00000000000479c3 */ /* 0x000e220000002500 */
[----:B------:R-:W1:Y:S07]  /*0030*/  LDCU UR5, c[0x0][0x390] ;  /* 0x00007200ff0577ac */ /* 0x000e6e0008000800 */
[----:B------:R-:W0:Y:S02]  /*0040*/  LDC R7, c[0x0][0x360] ;  /* 0x0000d800ff077b82 */ /* 0x000e240000000800 */
[----:B0-----:R-:W-:-:S05]  /*0050*/  IMAD R7, R7, UR4, R0 ;  /* 0x0000000407077c24 */ /* 0x001fca000f8e0200 */
[----:B-1----:R-:W-:-:S13]  /*0060*/  ISETP.GE.AND P0, PT, R7, UR5, PT ;  /* 0x0000000507007c0c */ /* 0x002fda000bf06270 */
[----:B------:R-:W-:Y:S05]  /*0070*/  @P0 EXIT ;  /* 0x000000000000094d */ /* 0x000fea0003800000 */
[----:B------:R-:W0:Y:S01]  /*0080*/  LDC.64 R2, c[0x0][0x380] ;  /* 0x0000e000ff027b82 */ /* 0x000e220000000a00 */
[----:B------:R-:W1:Y:S07]  /*0090*/  LDCU.64 UR4, c[0x0][0x358] ;  /* 0x00006b00ff0477ac */ /* 0x000e6e0008000a00 */
[----:B------:R-:W2:Y:S01]  /*00a0*/  LDC.64 R4, c[0x0][0x388] ;  /* 0x0000e200ff047b82 */ /* 0x000ea20000000a00 */
[----:B0-----:R-:W-:-:S06]  /*00b0*/  IMAD.WIDE R2, R7, 0x4, R2 ;  /* 0x0000000407027825 */ /* 0x001fcc00078e0202 */
[----:B-1----:R-:W3:Y:S01]  /*00c0*/  LDG.E R2, desc[UR4][R2.64] ;  /* 0x0000000402027981 */ /* 0x002ee2000c1e1900 */
[----:B--2---:R-:W-:-:S04]  /*00d0*/  IMAD.WIDE R4, R7, 0x4, R4 ;  /* 0x0000000407047825 */ /* 0x004fc800078e0204 */
[----:B---3--:R-:W-:-:S05]  /*00e0*/  FADD R7, R2, R2 ;  /* 0x0000000202077221 */ /* 0x008fca0000000000 */
[----:B------:R-:W-:Y:S01]  /*00f0*/  STG.E desc[UR4][R4.64], R7 ;  /* 0x0000000704007986 */ /* 0x000fe2000c101904 */
[----:B------:R-:W-:Y:S05]  /*0100*/  EXIT ;  /* 0x000000000000794d */ /* 0x000fea0003800000 */
.L_x_6:
        /* <DEDUP_REMOVED lines=15> */
.L_x_9:


//--------------------- .nv.shared.reserved.0     --------------------------
	.section	.nv.shared.reserved.0,"aw",@nobits
	.weak		__nv_reservedSMEM_offset_0_alias
	.size		__nv_reservedSMEM_offset_0_alias, 0, 64
	.other		__nv_reservedSMEM_offset_0_alias,@"STO_CUDA_RESERVED_SHARED STV_DEFAULT"
__nv_reservedSMEM_offset_0_alias:
	.zero		0
	.zero		64


//--------------------- .nv.constant0._Z10indexing2DPfS_ii --------------------------
	.section	.nv.constant0._Z10indexing2DPfS_ii,"a",@progbits
	.sectionflags	@""
	.align	4
.nv.constant0._Z10indexing2DPfS_ii:
	.zero		920


//--------------------- .nv.constant0._Z18gridStrideIndexingPfS_i --------------------------
	.section	.nv.constant0._Z18gridStrideIndexingPfS_i,"a",@progbits
	.sectionflags	@""
	.align	4
.nv.constant0._Z18gridStrideIndexingPfS_i:
	.zero		916


//--------------------- .nv.constant0._Z13basicIndexingPfS_i --------------------------
	.section	.nv.constant0._Z13basicIndexingPfS_i,"a",@progbits
	.sectionflags	@""
	.align	4
.nv.constant0._Z13basicIndexingPfS_i:
	.zero		916


//--------------------- SYMBOLS --------------------------

	.type		.nv.reservedSmem.offset0,@object
	.size		.nv.reservedSmem.offset0,0x4
